//
// Generated by NVIDIA NVVM Compiler
//
// Compiler Build ID: CL-36424714
// Cuda compilation tools, release 13.0, V13.0.88
// Based on NVVM 20.0.0
//

.version 9.0
.target sm_100
.address_size 64

	// .globl	_Z15prt_details_wrpv
.extern .func  (.param .b32 func_retval0) vprintf
(
	.param .b64 vprintf_param_0,
	.param .b64 vprintf_param_1
)
;
.global .align 1 .b8 $str[43] = {103, 105, 100, 32, 58, 32, 37, 100, 44, 32, 119, 97, 114, 112, 105, 100, 32, 58, 32, 37, 100, 44, 32, 102, 108, 97, 116, 116, 101, 110, 101, 100, 32, 98, 105, 100, 32, 58, 32, 37, 100, 10};

.visible .entry _Z15prt_details_wrpv()
{
	.local .align 8 .b8 	__local_depot0[16];
	.reg .b64 	%SP;
	.reg .b64 	%SPL;
	.reg .b32 	%r<11>;
	.reg .b64 	%rd<5>;

	mov.u64 	%SPL, __local_depot0;
	cvta.local.u64 	%SP, %SPL;
	add.u64 	%rd1, %SP, 0;
	add.u64 	%rd2, %SPL, 0;
	mov.u32 	%r1, %ctaid.y;
	mov.u32 	%r2, %nctaid.x;
	mov.u32 	%r3, %ntid.x;
	mov.u32 	%r4, %ctaid.x;
	mov.u32 	%r5, %tid.x;
	mad.lo.s32 	%r6, %r1, %r2, %r4;
	mad.lo.s32 	%r7, %r6, %r3, %r5;
	shr.u32 	%r8, %r5, 5;
	st.local.v2.u32 	[%rd2], {%r7, %r8};
	st.local.u32 	[%rd2+8], %r6;
	mov.u64 	%rd3, $str;
	cvta.global.u64 	%rd4, %rd3;
	{ // callseq 0, 0
	.param .b64 param0;
	st.param.b64 	[param0], %rd4;
	.param .b64 param1;
	st.param.b64 	[param1], %rd1;
	.param .b32 retval0;
	call.uni (retval0), 
	vprintf, 
	(
	param0, 
	param1
	);
	ld.param.b32 	%r9, [retval0];
	} // callseq 0
	ret;

}


// ===== COMPILED SASS (sm_100) =====

	.target	sm_100

	.elftype	@"ET_EXEC"


//--------------------- .note.nv.tkinfo           --------------------------
	.section	.note.nv.tkinfo,"",@"SHT_NOTE"
	.sectionflags	@"SHF_NOTE_NV_TKINFO"
	.tkinfo
        /*0018*/ 	.word	0x00000002
        /*0030*/ 	.string	""
        /*0030*/ 	.string	"ptxas"
        /*0030*/ 	.string	"Cuda compilation tools, release 13.0, V13.0.88"
        /*0030*/ 	.string	"Build cuda_13.0.r13.0/compiler.36424714_0"
        /*0030*/ 	.string	"-arch sm_100 -m 64 "



//--------------------- .note.nv.cuinfo           --------------------------
	.section	.note.nv.cuinfo,"",@"SHT_NOTE"
	.sectionflags	@"SHF_NOTE_NV_CUINFO"
        /*0018*/ 	.short	0x0002
        /*001a*/ 	.short	0x0064
        /*001c*/ 	.short	0x0082
	.zero		2


//--------------------- .nv.info                  --------------------------
	.section	.nv.info,"",@"SHT_CUDA_INFO"
	.align	4


	//----- nvinfo : EIATTR_REGCOUNT
	.align		4
        /*0000*/ 	.byte	0x04, 0x2f
        /*0002*/ 	.short	(.L_2 - .L_1)
	.align		4
.L_1:
        /*0004*/ 	.word	index@(_Z15prt_details_wrpv)
        /*0008*/ 	.word	0x00000018


	//----- nvinfo : EIATTR_FRAME_SIZE
	.align		4
.L_2:
        /*000c*/ 	.byte	0x04, 0x11
        /*000e*/ 	.short	(.L_4 - .L_3)
	.align		4
.L_3:
        /*0010*/ 	.word	index@(_Z15prt_details_wrpv)
        /*0014*/ 	.word	0x00000010


	//----- nvinfo : EIATTR_MIN_STACK_SIZE
	.align		4
.L_4:
        /*0018*/ 	.byte	0x04, 0x12
        /*001a*/ 	.short	(.L_6 - .L_5)
	.align		4
.L_5:
        /*001c*/ 	.word	index@(_Z15prt_details_wrpv)
        /*0020*/ 	.word	0x00000010
.L_6:


//--------------------- .nv.compat                --------------------------
	.section	.nv.compat,"",@"SHT_CUDA_COMPAT_INFO"
	.align	4
        /*0000*/ 	.byte	0x02, 0x09, 0x00, 0x00, 0x02, 0x02, 0x01, 0x00, 0x02, 0x05, 0x05, 0x00, 0x03, 0x07, 0x01, 0x01
        /*0010*/ 	.byte	0x02, 0x03, 0x00, 0x00, 0x02, 0x06, 0x01, 0x00, 0x04, 0x0b, 0x08, 0x00, 0x09, 0x00, 0x00, 0x00
        /*0020*/ 	.byte	0x00, 0x00, 0x00, 0x00


//--------------------- .nv.info._Z15prt_details_wrpv --------------------------
	.section	.nv.info._Z15prt_details_wrpv,"",@"SHT_CUDA_INFO"
	.sectionflags	@""
	.align	4


	//----- nvinfo : EIATTR_CUDA_API_VERSION
	.align		4
        /*0000*/ 	.byte	0x04, 0x37
        /*0002*/ 	.short	(.L_8 - .L_7)
.L_7:
        /*0004*/ 	.word	0x00000082


	//----- nvinfo : EIATTR_SPARSE_MMA_MASK
	.align		4
.L_8:
        /*0008*/ 	.byte	0x03, 0x50
        /*000a*/ 	.short	0x0000


	//----- nvinfo : EIATTR_MAXREG_COUNT
	.align		4
        /*000c*/ 	.byte	0x03, 0x1b
        /*000e*/ 	.short	0x00ff


	//----- nvinfo : EIATTR_EXTERNS
	.align		4
        /*0010*/ 	.byte	0x04, 0x0f
        /*0012*/ 	.short	(.L_10 - .L_9)


	//   ....[0]....
	.align		4
.L_9:
        /*0014*/ 	.word	index@(vprintf)


	//----- nvinfo : EIATTR_MERCURY_ISA_VERSION
	.align		4
.L_10:
        /*0018*/ 	.byte	0x03, 0x5f
        /*001a*/ 	.short	0x0101


	//----- nvinfo : EIATTR_VRC_CTA_INIT_COUNT
	.align		4
        /*001c*/ 	.byte	0x02, 0x4a
	.zero		1
	.zero		1


	//----- nvinfo : EIATTR_SYSCALL_OFFSETS
	.align		4
        /*0020*/ 	.byte	0x04, 0x46
        /*0022*/ 	.short	(.L_12 - .L_11)


	//   ....[0]....
.L_11:
        /*0024*/ 	.word	0x00000160


	//----- nvinfo : EIATTR_EXIT_INSTR_OFFSETS
	.align		4
.L_12:
        /*0028*/ 	.byte	0x04, 0x1c
        /*002a*/ 	.short	(.L_14 - .L_13)


	//   ....[0]....
.L_13:
        /*002c*/ 	.word	0x00000170


	//----- nvinfo : EIATTR_SW_WAR
	.align		4
.L_14:
        /*0030*/ 	.byte	0x04, 0x36
        /*0032*/ 	.short	(.L_16 - .L_15)
.L_15:
        /*0034*/ 	.word	0x00000008
.L_16:


//--------------------- .nv.callgraph             --------------------------
	.section	.nv.callgraph,"",@"SHT_CUDA_CALLGRAPH"
	.align	4
	.sectionentsize	8
	.align		4
        /*0000*/ 	.word	0x00000000
	.align		4
        /*0004*/ 	.word	0xffffffff
	.align		4
        /*0008*/ 	.word	index@(_Z15prt_details_wrpv)
	.align		4
        /*000c*/ 	.word	index@(vprintf)
	.align		4
        /*0010*/ 	.word	0x00000000
	.align		4
        /*0014*/ 	.word	0xfffffffe
	.align		4
        /*0018*/ 	.word	0x00000000
	.align		4
        /*001c*/ 	.word	0xfffffffd
	.align		4
        /*0020*/ 	.word	0x00000000
	.align		4
        /*0024*/ 	.word	0xfffffffc


//--------------------- .nv.constant4             --------------------------
	.section	.nv.constant4,"a",@progbits
	.align	8
	.align		8
.nv.constant4:
        /*0000*/ 	.dword	vprintf
	.align		8
        /*0008*/ 	.dword	$str


//--------------------- .text._Z15prt_details_wrpv --------------------------
	.section	.text._Z15prt_details_wrpv,"ax",@progbits
	.align	128
        .global         _Z15prt_details_wrpv
        .type           _Z15prt_details_wrpv,@function
        .size           _Z15prt_details_wrpv,(.L_x_2 - _Z15prt_details_wrpv)
        .other          _Z15prt_details_wrpv,@"STO_CUDA_ENTRY STV_DEFAULT"
_Z15prt_details_wrpv:
.text._Z15prt_details_wrpv:
[----:B------:R-:W0:Y:S01]  /*0000*/  LDC R1, c[0x0][0x37c] ;  /* 0x0000df00ff017b82 */ /* 0x000e220000000800 */
[----:B------:R-:W1:Y:S01]  /*0010*/  S2R R3, SR_CTAID.X ;  /* 0x0000000000037919 */ /* 0x000e620000002500 */
[----:B------:R-:W2:Y:S06]  /*0020*/  LDCU UR5, c[0x0][0x2fc] ;  /* 0x00005f80ff0577ac */ /* 0x000eac0008000800 */
[----:B------:R-:W1:Y:S01]  /*0030*/  S2UR UR4, SR_CTAID.Y ;  /* 0x00000000000479c3 */ /* 0x000e620000002600 */
[----:B------:R-:W-:Y:S01]  /*0040*/  MOV R8, 0x0 ;  /* 0x0000000000087802 */ /* 0x000fe20000000f00 */
[----:B------:R-:W3:Y:S01]  /*0050*/  S2R R5, SR_TID.X ;  /* 0x0000000000057919 */ /* 0x000ee20000002100 */
[----:B0-----:R-:W-:-:S05]  /*0060*/  VIADD R1, R1, 0xfffffff0 ;  /* 0xfffffff001017836 */ /* 0x001fca0000000000 */
[----:B------:R-:W1:Y:S01]  /*0070*/  LDC R0, c[0x0][0x370] ;  /* 0x0000dc00ff007b82 */ /* 0x000e620000000800 */
[----:B------:R-:W0:Y:S07]  /*0080*/  LDCU UR6, c[0x0][0x360] ;  /* 0x00006c00ff0677ac */ /* 0x000e2e0008000800 */
[----:B------:R-:W4:Y:S01]  /*0090*/  LDC.64 R8, c[0x4][R8] ;  /* 0x0100000008087b82 */ /* 0x000f220000000a00 */
[----:B-1----:R-:W-:Y:S01]  /*00a0*/  IMAD R0, R0, UR4, R3 ;  /* 0x0000000400007c24 */ /* 0x002fe2000f8e0203 */
[----:B------:R-:W1:Y:S01]  /*00b0*/  LDCU UR4, c[0x0][0x2f8] ;  /* 0x00005f00ff0477ac */ /* 0x000e620008000800 */
[----:B---3--:R-:W-:-:S02]  /*00c0*/  SHF.R.U32.HI R3, RZ, 0x5, R5 ;  /* 0x00000005ff037819 */ /* 0x008fc40000011605 */
[----:B0-----:R-:W-:Y:S01]  /*00d0*/  IMAD R2, R0, UR6, R5 ;  /* 0x0000000600027c24 */ /* 0x001fe2000f8e0205 */
[----:B------:R0:W-:Y:S01]  /*00e0*/  STL [R1+0x8], R0 ;  /* 0x0000080001007387 */ /* 0x0001e20000100800 */
[----:B------:R-:W3:Y:S03]  /*00f0*/  LDCU.64 UR6, c[0x4][0x8] ;  /* 0x01000100ff0677ac */ /* 0x000ee60008000a00 */
[----:B------:R0:W-:Y:S01]  /*0100*/  STL.64 [R1], R2 ;  /* 0x0000000201007387 */ /* 0x0001e20000100a00 */
[----:B-1----:R-:W-:Y:S01]  /*0110*/  IADD3 R6, P0, PT, R1, UR4, RZ ;  /* 0x0000000401067c10 */ /* 0x002fe2000ff1e0ff */
[----:B---3--:R-:W-:Y:S01]  /*0120*/  IMAD.U32 R4, RZ, RZ, UR6 ;  /* 0x00000006ff047e24 */ /* 0x008fe2000f8e00ff */
[----:B------:R-:W-:-:S03]  /*0130*/  MOV R5, UR7 ;  /* 0x0000000700057c02 */ /* 0x000fc60008000f00 */
[----:B0-2-4-:R-:W-:-:S08]  /*0140*/  IMAD.X R7, RZ, RZ, UR5, P0 ;  /* 0x00000005ff077e24 */ /* 0x015fd000080e06ff */
[----:B------:R-:W-:-:S07]  /*0150*/  LEPC R20, `(.L_x_0) ;  /* 0x000000001014794e */ /* 0x000fce0000000000 */
[----:B------:R-:W-:Y:S05]  /*0160*/  CALL.ABS.NOINC R8 ;  /* 0x0000000008007343 */ /* 0x000fea0003c00000 */
.L_x_0:
[----:B------:R-:W-:Y:S05]  /*0170*/  EXIT ;  /* 0x000000000000794d */ /* 0x000fea0003800000 */
.L_x_1:
[----:B------:R-:W-:-:S00]  /*0180*/  BRA `(.L_x_1) ;  /* 0xfffffffc00fc7947 */ /* 0x000fc0000383ffff */
[----:B------:R-:W-:-:S00]  /*0190*/  NOP ;  /* 0x0000000000007918 */ /* 0x000fc00000000000 */
        /* <DEDUP_REMOVED lines=14> */
.L_x_2:


//--------------------- .nv.global.init           --------------------------
	.section	.nv.global.init,"aw",@progbits
.nv.global.init:
	.type		$str,@object
	.size		$str,(.L_0 - $str)
$str:
        /*0000*/ 	.byte	0x67, 0x69, 0x64, 0x20, 0x3a, 0x20, 0x25, 0x64, 0x2c, 0x20, 0x77, 0x61, 0x72, 0x70, 0x69, 0x64
        /*0010*/ 	.byte	0x20, 0x3a, 0x20, 0x25, 0x64, 0x2c, 0x20, 0x66, 0x6c, 0x61, 0x74, 0x74, 0x65, 0x6e, 0x65, 0x64
        /*0020*/ 	.byte	0x20, 0x62, 0x69, 0x64, 0x20, 0x3a, 0x20, 0x25, 0x64, 0x0a, 0x00
.L_0:


//--------------------- .nv.shared.reserved.0     --------------------------
	.section	.nv.shared.reserved.0,"aw",@nobits
	.weak		__nv_reservedSMEM_offset_0_alias
	.size		__nv_reservedSMEM_offset_0_alias, 0, 64
	.other		__nv_reservedSMEM_offset_0_alias,@"STO_CUDA_RESERVED_SHARED STV_DEFAULT"
__nv_reservedSMEM_offset_0_alias:
	.zero		0
	.zero		64


//--------------------- .nv.constant0._Z15prt_details_wrpv --------------------------
	.section	.nv.constant0._Z15prt_details_wrpv,"a",@progbits
	.sectionflags	@""
	.align	4
.nv.constant0._Z15prt_details_wrpv:
	.zero		896


//--------------------- SYMBOLS --------------------------

	.type		.nv.reservedSmem.offset0,@object
	.size		.nv.reservedSmem.offset0,0x4
	.type		vprintf,@function
